//
// Generated by NVIDIA NVVM Compiler
//
// Compiler Build ID: CL-36424714
// Cuda compilation tools, release 13.0, V13.0.88
// Based on NVVM 20.0.0
//

.version 9.0
.target sm_100
.address_size 64

	// .globl	_Z7reduce6ILj256ELi128EEvPfS0_
// _ZZ7reduce6ILj256ELi128EEvPfS0_E11shared_data has been demoted

.visible .entry _Z7reduce6ILj256ELi128EEvPfS0_(
	.param .u64 .ptr .align 1 _Z7reduce6ILj256ELi128EEvPfS0__param_0,
	.param .u64 .ptr .align 1 _Z7reduce6ILj256ELi128EEvPfS0__param_1
)
{
	.reg .pred 	%p<5>;
	.reg .b32 	%r<11>;
	.reg .b32 	%f<282>;
	.reg .b64 	%rd<15>;
	// demoted variable
	.shared .align 4 .b8 _ZZ7reduce6ILj256ELi128EEvPfS0_E11shared_data[1024];
	ld.param.u64 	%rd2, [_Z7reduce6ILj256ELi128EEvPfS0__param_0];
	ld.param.u64 	%rd1, [_Z7reduce6ILj256ELi128EEvPfS0__param_1];
	cvta.to.global.u64 	%rd3, %rd2;
	mov.u32 	%r1, %tid.x;
	mov.u32 	%r2, %ctaid.x;
	shl.b32 	%r4, %r2, 15;
	or.b32  	%r5, %r4, %r1;
	shl.b32 	%r6, %r1, 2;
	mov.u32 	%r7, _ZZ7reduce6ILj256ELi128EEvPfS0_E11shared_data;
	add.s32 	%r3, %r7, %r6;
	mul.wide.u32 	%rd4, %r5, 4;
	add.s64 	%rd5, %rd3, %rd4;
	ld.global.f32 	%f1, [%rd5];
	add.f32 	%f2, %f1, 0f00000000;
	ld.global.f32 	%f3, [%rd5+1024];
	add.f32 	%f4, %f3, %f2;
	ld.global.f32 	%f5, [%rd5+2048];
	add.f32 	%f6, %f5, %f4;
	ld.global.f32 	%f7, [%rd5+3072];
	add.f32 	%f8, %f7, %f6;
	ld.global.f32 	%f9, [%rd5+4096];
	add.f32 	%f10, %f9, %f8;
	ld.global.f32 	%f11, [%rd5+5120];
	add.f32 	%f12, %f11, %f10;
	ld.global.f32 	%f13, [%rd5+6144];
	add.f32 	%f14, %f13, %f12;
	ld.global.f32 	%f15, [%rd5+7168];
	add.f32 	%f16, %f15, %f14;
	ld.global.f32 	%f17, [%rd5+8192];
	add.f32 	%f18, %f17, %f16;
	ld.global.f32 	%f19, [%rd5+9216];
	add.f32 	%f20, %f19, %f18;
	ld.global.f32 	%f21, [%rd5+10240];
	add.f32 	%f22, %f21, %f20;
	ld.global.f32 	%f23, [%rd5+11264];
	add.f32 	%f24, %f23, %f22;
	ld.global.f32 	%f25, [%rd5+12288];
	add.f32 	%f26, %f25, %f24;
	ld.global.f32 	%f27, [%rd5+13312];
	add.f32 	%f28, %f27, %f26;
	ld.global.f32 	%f29, [%rd5+14336];
	add.f32 	%f30, %f29, %f28;
	ld.global.f32 	%f31, [%rd5+15360];
	add.f32 	%f32, %f31, %f30;
	ld.global.f32 	%f33, [%rd5+16384];
	add.f32 	%f34, %f33, %f32;
	ld.global.f32 	%f35, [%rd5+17408];
	add.f32 	%f36, %f35, %f34;
	ld.global.f32 	%f37, [%rd5+18432];
	add.f32 	%f38, %f37, %f36;
	ld.global.f32 	%f39, [%rd5+19456];
	add.f32 	%f40, %f39, %f38;
	ld.global.f32 	%f41, [%rd5+20480];
	add.f32 	%f42, %f41, %f40;
	ld.global.f32 	%f43, [%rd5+21504];
	add.f32 	%f44, %f43, %f42;
	ld.global.f32 	%f45, [%rd5+22528];
	add.f32 	%f46, %f45, %f44;
	ld.global.f32 	%f47, [%rd5+23552];
	add.f32 	%f48, %f47, %f46;
	ld.global.f32 	%f49, [%rd5+24576];
	add.f32 	%f50, %f49, %f48;
	ld.global.f32 	%f51, [%rd5+25600];
	add.f32 	%f52, %f51, %f50;
	ld.global.f32 	%f53, [%rd5+26624];
	add.f32 	%f54, %f53, %f52;
	ld.global.f32 	%f55, [%rd5+27648];
	add.f32 	%f56, %f55, %f54;
	ld.global.f32 	%f57, [%rd5+28672];
	add.f32 	%f58, %f57, %f56;
	ld.global.f32 	%f59, [%rd5+29696];
	add.f32 	%f60, %f59, %f58;
	ld.global.f32 	%f61, [%rd5+30720];
	add.f32 	%f62, %f61, %f60;
	ld.global.f32 	%f63, [%rd5+31744];
	add.f32 	%f64, %f63, %f62;
	ld.global.f32 	%f65, [%rd5+32768];
	add.f32 	%f66, %f65, %f64;
	ld.global.f32 	%f67, [%rd5+33792];
	add.f32 	%f68, %f67, %f66;
	ld.global.f32 	%f69, [%rd5+34816];
	add.f32 	%f70, %f69, %f68;
	ld.global.f32 	%f71, [%rd5+35840];
	add.f32 	%f72, %f71, %f70;
	ld.global.f32 	%f73, [%rd5+36864];
	add.f32 	%f74, %f73, %f72;
	ld.global.f32 	%f75, [%rd5+37888];
	add.f32 	%f76, %f75, %f74;
	ld.global.f32 	%f77, [%rd5+38912];
	add.f32 	%f78, %f77, %f76;
	ld.global.f32 	%f79, [%rd5+39936];
	add.f32 	%f80, %f79, %f78;
	ld.global.f32 	%f81, [%rd5+40960];
	add.f32 	%f82, %f81, %f80;
	ld.global.f32 	%f83, [%rd5+41984];
	add.f32 	%f84, %f83, %f82;
	ld.global.f32 	%f85, [%rd5+43008];
	add.f32 	%f86, %f85, %f84;
	ld.global.f32 	%f87, [%rd5+44032];
	add.f32 	%f88, %f87, %f86;
	ld.global.f32 	%f89, [%rd5+45056];
	add.f32 	%f90, %f89, %f88;
	ld.global.f32 	%f91, [%rd5+46080];
	add.f32 	%f92, %f91, %f90;
	ld.global.f32 	%f93, [%rd5+47104];
	add.f32 	%f94, %f93, %f92;
	ld.global.f32 	%f95, [%rd5+48128];
	add.f32 	%f96, %f95, %f94;
	ld.global.f32 	%f97, [%rd5+49152];
	add.f32 	%f98, %f97, %f96;
	ld.global.f32 	%f99, [%rd5+50176];
	add.f32 	%f100, %f99, %f98;
	ld.global.f32 	%f101, [%rd5+51200];
	add.f32 	%f102, %f101, %f100;
	ld.global.f32 	%f103, [%rd5+52224];
	add.f32 	%f104, %f103, %f102;
	ld.global.f32 	%f105, [%rd5+53248];
	add.f32 	%f106, %f105, %f104;
	ld.global.f32 	%f107, [%rd5+54272];
	add.f32 	%f108, %f107, %f106;
	ld.global.f32 	%f109, [%rd5+55296];
	add.f32 	%f110, %f109, %f108;
	ld.global.f32 	%f111, [%rd5+56320];
	add.f32 	%f112, %f111, %f110;
	ld.global.f32 	%f113, [%rd5+57344];
	add.f32 	%f114, %f113, %f112;
	ld.global.f32 	%f115, [%rd5+58368];
	add.f32 	%f116, %f115, %f114;
	ld.global.f32 	%f117, [%rd5+59392];
	add.f32 	%f118, %f117, %f116;
	ld.global.f32 	%f119, [%rd5+60416];
	add.f32 	%f120, %f119, %f118;
	ld.global.f32 	%f121, [%rd5+61440];
	add.f32 	%f122, %f121, %f120;
	ld.global.f32 	%f123, [%rd5+62464];
	add.f32 	%f124, %f123, %f122;
	ld.global.f32 	%f125, [%rd5+63488];
	add.f32 	%f126, %f125, %f124;
	ld.global.f32 	%f127, [%rd5+64512];
	add.f32 	%f128, %f127, %f126;
	ld.global.f32 	%f129, [%rd5+65536];
	add.f32 	%f130, %f129, %f128;
	ld.global.f32 	%f131, [%rd5+66560];
	add.f32 	%f132, %f131, %f130;
	ld.global.f32 	%f133, [%rd5+67584];
	add.f32 	%f134, %f133, %f132;
	ld.global.f32 	%f135, [%rd5+68608];
	add.f32 	%f136, %f135, %f134;
	ld.global.f32 	%f137, [%rd5+69632];
	add.f32 	%f138, %f137, %f136;
	ld.global.f32 	%f139, [%rd5+70656];
	add.f32 	%f140, %f139, %f138;
	ld.global.f32 	%f141, [%rd5+71680];
	add.f32 	%f142, %f141, %f140;
	ld.global.f32 	%f143, [%rd5+72704];
	add.f32 	%f144, %f143, %f142;
	ld.global.f32 	%f145, [%rd5+73728];
	add.f32 	%f146, %f145, %f144;
	ld.global.f32 	%f147, [%rd5+74752];
	add.f32 	%f148, %f147, %f146;
	ld.global.f32 	%f149, [%rd5+75776];
	add.f32 	%f150, %f149, %f148;
	ld.global.f32 	%f151, [%rd5+76800];
	add.f32 	%f152, %f151, %f150;
	ld.global.f32 	%f153, [%rd5+77824];
	add.f32 	%f154, %f153, %f152;
	ld.global.f32 	%f155, [%rd5+78848];
	add.f32 	%f156, %f155, %f154;
	ld.global.f32 	%f157, [%rd5+79872];
	add.f32 	%f158, %f157, %f156;
	ld.global.f32 	%f159, [%rd5+80896];
	add.f32 	%f160, %f159, %f158;
	ld.global.f32 	%f161, [%rd5+81920];
	add.f32 	%f162, %f161, %f160;
	ld.global.f32 	%f163, [%rd5+82944];
	add.f32 	%f164, %f163, %f162;
	ld.global.f32 	%f165, [%rd5+83968];
	add.f32 	%f166, %f165, %f164;
	ld.global.f32 	%f167, [%rd5+84992];
	add.f32 	%f168, %f167, %f166;
	ld.global.f32 	%f169, [%rd5+86016];
	add.f32 	%f170, %f169, %f168;
	ld.global.f32 	%f171, [%rd5+87040];
	add.f32 	%f172, %f171, %f170;
	ld.global.f32 	%f173, [%rd5+88064];
	add.f32 	%f174, %f173, %f172;
	ld.global.f32 	%f175, [%rd5+89088];
	add.f32 	%f176, %f175, %f174;
	ld.global.f32 	%f177, [%rd5+90112];
	add.f32 	%f178, %f177, %f176;
	ld.global.f32 	%f179, [%rd5+91136];
	add.f32 	%f180, %f179, %f178;
	ld.global.f32 	%f181, [%rd5+92160];
	add.f32 	%f182, %f181, %f180;
	ld.global.f32 	%f183, [%rd5+93184];
	add.f32 	%f184, %f183, %f182;
	ld.global.f32 	%f185, [%rd5+94208];
	add.f32 	%f186, %f185, %f184;
	ld.global.f32 	%f187, [%rd5+95232];
	add.f32 	%f188, %f187, %f186;
	ld.global.f32 	%f189, [%rd5+96256];
	add.f32 	%f190, %f189, %f188;
	ld.global.f32 	%f191, [%rd5+97280];
	add.f32 	%f192, %f191, %f190;
	ld.global.f32 	%f193, [%rd5+98304];
	add.f32 	%f194, %f193, %f192;
	ld.global.f32 	%f195, [%rd5+99328];
	add.f32 	%f196, %f195, %f194;
	ld.global.f32 	%f197, [%rd5+100352];
	add.f32 	%f198, %f197, %f196;
	ld.global.f32 	%f199, [%rd5+101376];
	add.f32 	%f200, %f199, %f198;
	ld.global.f32 	%f201, [%rd5+102400];
	add.f32 	%f202, %f201, %f200;
	ld.global.f32 	%f203, [%rd5+103424];
	add.f32 	%f204, %f203, %f202;
	ld.global.f32 	%f205, [%rd5+104448];
	add.f32 	%f206, %f205, %f204;
	ld.global.f32 	%f207, [%rd5+105472];
	add.f32 	%f208, %f207, %f206;
	ld.global.f32 	%f209, [%rd5+106496];
	add.f32 	%f210, %f209, %f208;
	ld.global.f32 	%f211, [%rd5+107520];
	add.f32 	%f212, %f211, %f210;
	ld.global.f32 	%f213, [%rd5+108544];
	add.f32 	%f214, %f213, %f212;
	ld.global.f32 	%f215, [%rd5+109568];
	add.f32 	%f216, %f215, %f214;
	ld.global.f32 	%f217, [%rd5+110592];
	add.f32 	%f218, %f217, %f216;
	ld.global.f32 	%f219, [%rd5+111616];
	add.f32 	%f220, %f219, %f218;
	ld.global.f32 	%f221, [%rd5+112640];
	add.f32 	%f222, %f221, %f220;
	ld.global.f32 	%f223, [%rd5+113664];
	add.f32 	%f224, %f223, %f222;
	ld.global.f32 	%f225, [%rd5+114688];
	add.f32 	%f226, %f225, %f224;
	ld.global.f32 	%f227, [%rd5+115712];
	add.f32 	%f228, %f227, %f226;
	ld.global.f32 	%f229, [%rd5+116736];
	add.f32 	%f230, %f229, %f228;
	ld.global.f32 	%f231, [%rd5+117760];
	add.f32 	%f232, %f231, %f230;
	ld.global.f32 	%f233, [%rd5+118784];
	add.f32 	%f234, %f233, %f232;
	ld.global.f32 	%f235, [%rd5+119808];
	add.f32 	%f236, %f235, %f234;
	ld.global.f32 	%f237, [%rd5+120832];
	add.f32 	%f238, %f237, %f236;
	ld.global.f32 	%f239, [%rd5+121856];
	add.f32 	%f240, %f239, %f238;
	ld.global.f32 	%f241, [%rd5+122880];
	add.f32 	%f242, %f241, %f240;
	ld.global.f32 	%f243, [%rd5+123904];
	add.f32 	%f244, %f243, %f242;
	ld.global.f32 	%f245, [%rd5+124928];
	add.f32 	%f246, %f245, %f244;
	ld.global.f32 	%f247, [%rd5+125952];
	add.f32 	%f248, %f247, %f246;
	ld.global.f32 	%f249, [%rd5+126976];
	add.f32 	%f250, %f249, %f248;
	add.s32 	%r8, %r5, 32000;
	mul.wide.u32 	%rd6, %r8, 4;
	add.s64 	%rd7, %rd3, %rd6;
	ld.global.f32 	%f251, [%rd7];
	add.f32 	%f252, %f251, %f250;
	add.s32 	%r9, %r5, 32256;
	mul.wide.u32 	%rd8, %r9, 4;
	add.s64 	%rd9, %rd3, %rd8;
	ld.global.f32 	%f253, [%rd9];
	add.f32 	%f254, %f253, %f252;
	add.s32 	%r10, %r5, 32512;
	mul.wide.u32 	%rd10, %r10, 4;
	add.s64 	%rd11, %rd3, %rd10;
	ld.global.f32 	%f255, [%rd11];
	add.f32 	%f256, %f255, %f254;
	st.shared.f32 	[%r3], %f256;
	bar.sync 	0;
	setp.gt.u32 	%p1, %r1, 127;
	@%p1 bra 	$L__BB0_2;
	ld.shared.f32 	%f257, [%r3+512];
	ld.shared.f32 	%f258, [%r3];
	add.f32 	%f259, %f257, %f258;
	st.shared.f32 	[%r3], %f259;
$L__BB0_2:
	bar.sync 	0;
	setp.gt.u32 	%p2, %r1, 63;
	@%p2 bra 	$L__BB0_4;
	ld.shared.f32 	%f260, [%r3+256];
	ld.shared.f32 	%f261, [%r3];
	add.f32 	%f262, %f260, %f261;
	st.shared.f32 	[%r3], %f262;
$L__BB0_4:
	bar.sync 	0;
	setp.gt.u32 	%p3, %r1, 31;
	@%p3 bra 	$L__BB0_7;
	ld.volatile.shared.f32 	%f263, [%r3+128];
	ld.volatile.shared.f32 	%f264, [%r3];
	add.f32 	%f265, %f263, %f264;
	st.volatile.shared.f32 	[%r3], %f265;
	ld.volatile.shared.f32 	%f266, [%r3+64];
	ld.volatile.shared.f32 	%f267, [%r3];
	add.f32 	%f268, %f266, %f267;
	st.volatile.shared.f32 	[%r3], %f268;
	ld.volatile.shared.f32 	%f269, [%r3+32];
	ld.volatile.shared.f32 	%f270, [%r3];
	add.f32 	%f271, %f269, %f270;
	st.volatile.shared.f32 	[%r3], %f271;
	ld.volatile.shared.f32 	%f272, [%r3+16];
	ld.volatile.shared.f32 	%f273, [%r3];
	add.f32 	%f274, %f272, %f273;
	st.volatile.shared.f32 	[%r3], %f274;
	ld.volatile.shared.f32 	%f275, [%r3+8];
	ld.volatile.shared.f32 	%f276, [%r3];
	add.f32 	%f277, %f275, %f276;
	st.volatile.shared.f32 	[%r3], %f277;
	ld.volatile.shared.f32 	%f278, [%r3+4];
	ld.volatile.shared.f32 	%f279, [%r3];
	add.f32 	%f280, %f278, %f279;
	st.volatile.shared.f32 	[%r3], %f280;
	setp.ne.s32 	%p4, %r1, 0;
	@%p4 bra 	$L__BB0_7;
	ld.shared.f32 	%f281, [_ZZ7reduce6ILj256ELi128EEvPfS0_E11shared_data];
	cvta.to.global.u64 	%rd12, %rd1;
	mul.wide.u32 	%rd13, %r2, 4;
	add.s64 	%rd14, %rd12, %rd13;
	st.global.f32 	[%rd14], %f281;
$L__BB0_7:
	ret;

}


// ===== COMPILED SASS (sm_100) =====

	.target	sm_100

	.elftype	@"ET_EXEC"


//--------------------- .note.nv.tkinfo           --------------------------
	.section	.note.nv.tkinfo,"",@"SHT_NOTE"
	.sectionflags	@"SHF_NOTE_NV_TKINFO"
	.tkinfo
        /*0018*/ 	.word	0x00000002
        /*0030*/ 	.string	""
        /*0030*/ 	.string	"ptxas"
        /*0030*/ 	.string	"Cuda compilation tools, release 13.0, V13.0.88"
        /*0030*/ 	.string	"Build cuda_13.0.r13.0/compiler.36424714_0"
        /*0030*/ 	.string	"-arch sm_100 -m 64 "



//--------------------- .note.nv.cuinfo           --------------------------
	.section	.note.nv.cuinfo,"",@"SHT_NOTE"
	.sectionflags	@"SHF_NOTE_NV_CUINFO"
        /*0018*/ 	.short	0x0002
        /*001a*/ 	.short	0x0064
        /*001c*/ 	.short	0x0082
	.zero		2


//--------------------- .nv.info                  --------------------------
	.section	.nv.info,"",@"SHT_CUDA_INFO"
	.align	4


	//----- nvinfo : EIATTR_REGCOUNT
	.align		4
        /*0000*/ 	.byte	0x04, 0x2f
        /*0002*/ 	.short	(.L_1 - .L_0)
	.align		4
.L_0:
        /*0004*/ 	.word	index@(_Z7reduce6ILj256ELi128EEvPfS0_)
        /*0008*/ 	.word	0x00000020


	//----- nvinfo : EIATTR_FRAME_SIZE
	.align		4
.L_1:
        /*000c*/ 	.byte	0x04, 0x11
        /*000e*/ 	.short	(.L_3 - .L_2)
	.align		4
.L_2:
        /*0010*/ 	.word	index@(_Z7reduce6ILj256ELi128EEvPfS0_)
        /*0014*/ 	.word	0x00000000


	//----- nvinfo : EIATTR_MIN_STACK_SIZE
	.align		4
.L_3:
        /*0018*/ 	.byte	0x04, 0x12
        /*001a*/ 	.short	(.L_5 - .L_4)
	.align		4
.L_4:
        /*001c*/ 	.word	index@(_Z7reduce6ILj256ELi128EEvPfS0_)
        /*0020*/ 	.word	0x00000000
.L_5:


//--------------------- .nv.compat                --------------------------
	.section	.nv.compat,"",@"SHT_CUDA_COMPAT_INFO"
	.align	4
        /*0000*/ 	.byte	0x02, 0x09, 0x00, 0x00, 0x02, 0x02, 0x01, 0x00, 0x02, 0x05, 0x05, 0x00, 0x03, 0x07, 0x01, 0x01
        /*0010*/ 	.byte	0x02, 0x03, 0x00, 0x00, 0x02, 0x06, 0x01, 0x00, 0x04, 0x0b, 0x08, 0x00, 0x09, 0x00, 0x00, 0x00
        /*0020*/ 	.byte	0x00, 0x00, 0x00, 0x00


//--------------------- .nv.info._Z7reduce6ILj256ELi128EEvPfS0_ --------------------------
	.section	.nv.info._Z7reduce6ILj256ELi128EEvPfS0_,"",@"SHT_CUDA_INFO"
	.sectionflags	@""
	.align	4


	//----- nvinfo : EIATTR_CUDA_API_VERSION
	.align		4
        /*0000*/ 	.byte	0x04, 0x37
        /*0002*/ 	.short	(.L_7 - .L_6)
.L_6:
        /*0004*/ 	.word	0x00000082


	//----- nvinfo : EIATTR_KPARAM_INFO
	.align		4
.L_7:
        /*0008*/ 	.byte	0x04, 0x17
        /*000a*/ 	.short	(.L_9 - .L_8)
.L_8:
        /*000c*/ 	.word	0x00000000
        /*0010*/ 	.short	0x0001
        /*0012*/ 	.short	0x0008
        /*0014*/ 	.byte	0x00, 0xf5, 0x21, 0x00


	//----- nvinfo : EIATTR_KPARAM_INFO
	.align		4
.L_9:
        /*0018*/ 	.byte	0x04, 0x17
        /*001a*/ 	.short	(.L_11 - .L_10)
.L_10:
        /*001c*/ 	.word	0x00000000
        /*0020*/ 	.short	0x0000
        /*0022*/ 	.short	0x0000
        /*0024*/ 	.byte	0x00, 0xf5, 0x21, 0x00


	//----- nvinfo : EIATTR_SPARSE_MMA_MASK
	.align		4
.L_11:
        /*0028*/ 	.byte	0x03, 0x50
        /*002a*/ 	.short	0x0000


	//----- nvinfo : EIATTR_MAXREG_COUNT
	.align		4
        /*002c*/ 	.byte	0x03, 0x1b
        /*002e*/ 	.short	0x00ff


	//----- nvinfo : EIATTR_NUM_BARRIERS
	.align		4
        /*0030*/ 	.byte	0x02, 0x4c
        /*0032*/ 	.byte	0x01
	.zero		1


	//----- nvinfo : EIATTR_MERCURY_ISA_VERSION
	.align		4
        /*0034*/ 	.byte	0x03, 0x5f
        /*0036*/ 	.short	0x0101


	//----- nvinfo : EIATTR_VRC_CTA_INIT_COUNT
	.align		4
        /*0038*/ 	.byte	0x02, 0x4a
	.zero		1
	.zero		1


	//----- nvinfo : EIATTR_EXIT_INSTR_OFFSETS
	.align		4
        /*003c*/ 	.byte	0x04, 0x1c
        /*003e*/ 	.short	(.L_13 - .L_12)


	//   ....[0]....
.L_12:
        /*0040*/ 	.word	0x00001210


	//   ....[1]....
        /*0044*/ 	.word	0x000013b0


	//   ....[2]....
        /*0048*/ 	.word	0x00001400


	//----- nvinfo : EIATTR_CBANK_PARAM_SIZE
	.align		4
.L_13:
        /*004c*/ 	.byte	0x03, 0x19
        /*004e*/ 	.short	0x0010


	//----- nvinfo : EIATTR_PARAM_CBANK
	.align		4
        /*0050*/ 	.byte	0x04, 0x0a
        /*0052*/ 	.short	(.L_15 - .L_14)
	.align		4
.L_14:
        /*0054*/ 	.word	index@(.nv.constant0._Z7reduce6ILj256ELi128EEvPfS0_)
        /*0058*/ 	.short	0x0380
        /*005a*/ 	.short	0x0010


	//----- nvinfo : EIATTR_SW_WAR
	.align		4
.L_15:
        /*005c*/ 	.byte	0x04, 0x36
        /*005e*/ 	.short	(.L_17 - .L_16)
.L_16:
        /*0060*/ 	.word	0x00000008
.L_17:


//--------------------- .nv.callgraph             --------------------------
	.section	.nv.callgraph,"",@"SHT_CUDA_CALLGRAPH"
	.align	4
	.sectionentsize	8
	.align		4
        /*0000*/ 	.word	0x00000000
	.align		4
        /*0004*/ 	.word	0xffffffff
	.align		4
        /*0008*/ 	.word	0x00000000
	.align		4
        /*000c*/ 	.word	0xfffffffe
	.align		4
        /*0010*/ 	.word	0x00000000
	.align		4
        /*0014*/ 	.word	0xfffffffd
	.align		4
        /*0018*/ 	.word	0x00000000
	.align		4
        /*001c*/ 	.word	0xfffffffc


//--------------------- .text._Z7reduce6ILj256ELi128EEvPfS0_ --------------------------
	.section	.text._Z7reduce6ILj256ELi128EEvPfS0_,"ax",@progbits
	.align	128
        .global         _Z7reduce6ILj256ELi128EEvPfS0_
        .type           _Z7reduce6ILj256ELi128EEvPfS0_,@function
        .size           _Z7reduce6ILj256ELi128EEvPfS0_,(.L_x_1 - _Z7reduce6ILj256ELi128EEvPfS0_)
        .other          _Z7reduce6ILj256ELi128EEvPfS0_,@"STO_CUDA_ENTRY STV_DEFAULT"
_Z7reduce6ILj256ELi128EEvPfS0_:
.text._Z7reduce6ILj256ELi128EEvPfS0_:
[----:B------:R-:W-:Y:S01]  /*0000*/  LDC R1, c[0x0][0x37c] ;  /* 0x0000df00ff017b82 */ /* 0x000fe20000000800 */
[----:B------:R-:W0:Y:S07]  /*0010*/  S2R R0, SR_CTAID.X ;  /* 0x0000000000007919 */ /* 0x000e2e0000002500 */
[----:B------:R-:W1:Y:S01]  /*0020*/  LDC.64 R2, c[0x0][0x380] ;  /* 0x0000e000ff027b82 */ /* 0x000e620000000a00 */
[----:B------:R-:W2:Y:S01]  /*0030*/  LDCU.64 UR6, c[0x0][0x358] ;  /* 0x00006b00ff0677ac */ /* 0x000ea20008000a00 */
[----:B------:R-:W3:Y:S01]  /*0040*/  S2R R10, SR_TID.X ;  /* 0x00000000000a7919 */ /* 0x000ee20000002100 */
[----:B0-----:R-:W-:-:S04]  /*0050*/  SHF.L.U32 R5, R0, 0xf, RZ ;  /* 0x0000000f00057819 */ /* 0x001fc800000006ff */
[----:B---3--:R-:W-:-:S05]  /*0060*/  LOP3.LUT R5, R5, R10, RZ, 0xfc, !PT ;  /* 0x0000000a05057212 */ /* 0x008fca00078efcff */
[----:B-1----:R-:W-:-:S05]  /*0070*/  IMAD.WIDE.U32 R6, R5, 0x4, R2 ;  /* 0x0000000405067825 */ /* 0x002fca00078e0002 */
[----:B--2---:R-:W2:Y:S04]  /*0080*/  LDG.E R11, desc[UR6][R6.64] ;  /* 0x00000006060b7981 */ /* 0x004ea8000c1e1900 */
[----:B------:R-:W3:Y:S04]  /*0090*/  LDG.E R24, desc[UR6][R6.64+0x400] ;  /* 0x0004000606187981 */ /* 0x000ee8000c1e1900 */
[----:B------:R-:W4:Y:S04]  /*00a0*/  LDG.E R27, desc[UR6][R6.64+0x800] ;  /* 0x00080006061b7981 */ /* 0x000f28000c1e1900 */
[----:B------:R-:W5:Y:S04]  /*00b0*/  LDG.E R12, desc[UR6][R6.64+0xc00] ;  /* 0x000c0006060c7981 */ /* 0x000f68000c1e1900 */
        /* <DEDUP_REMOVED lines=13> */
[----:B------:R-:W5:Y:S01]  /*0190*/  LDG.E R25, desc[UR6][R6.64+0x4400] ;  /* 0x0044000606197981 */ /* 0x000f62000c1e1900 */
[----:B--2---:R-:W-:-:S03]  /*01a0*/  FADD R23, RZ, R11 ;  /* 0x0000000bff177221 */ /* 0x004fc60000000000 */
[----:B------:R-:W2:Y:S01]  /*01b0*/  LDG.E R11, desc[UR6][R6.64+0x4800] ;  /* 0x00480006060b7981 */ /* 0x000ea2000c1e1900 */
[----:B---3--:R-:W-:-:S03]  /*01c0*/  FADD R24, R23, R24 ;  /* 0x0000001817187221 */ /* 0x008fc60000000000 */
[----:B------:R-:W3:Y:S01]  /*01d0*/  LDG.E R23, desc[UR6][R6.64+0x4c00] ;  /* 0x004c000606177981 */ /* 0x000ee2000c1e1900 */
[----:B----4-:R-:W-:-:S03]  /*01e0*/  FADD R27, R24, R27 ;  /* 0x0000001b181b7221 */ /* 0x010fc60000000000 */
[----:B------:R-:W4:Y:S01]  /*01f0*/  LDG.E R24, desc[UR6][R6.64+0x5000] ;  /* 0x0050000606187981 */ /* 0x000f22000c1e1900 */
[----:B-----5:R-:W-:-:S03]  /*0200*/  FADD R26, R27, R12 ;  /* 0x0000000c1b1a7221 */ /* 0x020fc60000000000 */
[----:B------:R-:W5:Y:S01]  /*0210*/  LDG.E R12, desc[UR6][R6.64+0x5400] ;  /* 0x00540006060c7981 */ /* 0x000f62000c1e1900 */
[----:B------:R-:W-:-:S03]  /*0220*/  FADD R27, R26, R13 ;  /* 0x0000000d1a1b7221 */ /* 0x000fc60000000000 */
        /* <DEDUP_REMOVED lines=27> */
[----:B--2---:R-:W-:-:S03]  /*03e0*/  FADD R26, R26, R11 ;  /* 0x0000000b1a1a7221 */ /* 0x004fc60000000000 */
        /* <DEDUP_REMOVED lines=143> */
[----:B------:R-:W-:-:S03]  /*0ce0*/  IADD3 R29, PT, PT, R5, 0x7d00, RZ ;  /* 0x00007d00051d7810 */ /* 0x000fc60007ffe0ff */
[----:B------:R-:W5:Y:S04]  /*0cf0*/  LDG.E R25, desc[UR6][R6.64+0x1e800] ;  /* 0x01e8000606197981 */ /* 0x000f68000c1e1900 */
[----:B------:R-:W5:Y:S01]  /*0d00*/  LDG.E R27, desc[UR6][R6.64+0x1f000] ;  /* 0x01f00006061b7981 */ /* 0x000f62000c1e1900 */
[----:B--2---:R-:W-:-:S03]  /*0d10*/  FADD R28, R28, R11 ;  /* 0x0000000b1c1c7221 */ /* 0x004fc60000000000 */
[----:B------:R-:W2:Y:S01]  /*0d20*/  LDG.E R11, desc[UR6][R6.64+0x1b000] ;  /* 0x01b00006060b7981 */ /* 0x000ea2000c1e1900 */
[----:B---3--:R-:W-:-:S03]  /*0d30*/  FADD R23, R28, R23 ;  /* 0x000000171c177221 */ /* 0x008fc60000000000 */
[----:B------:R-:W3:Y:S01]  /*0d40*/  LDG.E R28, desc[UR6][R6.64+0x1ec00] ;  /* 0x01ec0006061c7981 */ /* 0x000ee2000c1e1900 */
[----:B----4-:R-:W-:-:S04]  /*0d50*/  FADD R23, R23, R24 ;  /* 0x0000001817177221 */ /* 0x010fc80000000000 */
[----:B-----5:R-:W-:Y:S02]  /*0d60*/  FADD R24, R23, R12 ;  /* 0x0000000c17187221 */ /* 0x020fe40000000000 */
[----:B------:R-:W4:Y:S02]  /*0d70*/  LDG.E R12, desc[UR6][R6.64+0x1b400] ;  /* 0x01b40006060c7981 */ /* 0x000f24000c1e1900 */
[----:B------:R-:W-:Y:S02]  /*0d80*/  FADD R23, R24, R13 ;  /* 0x0000000d18177221 */ /* 0x000fe40000000000 */
[----:B------:R-:W5:Y:S02]  /*0d90*/  LDG.E R13, desc[UR6][R6.64+0x1b800] ;  /* 0x01b80006060d7981 */ /* 0x000f64000c1e1900 */
[----:B------:R-:W-:Y:S02]  /*0da0*/  FADD R24, R23, R14 ;  /* 0x0000000e17187221 */ /* 0x000fe40000000000 */
[----:B------:R-:W3:Y:S02]  /*0db0*/  LDG.E R14, desc[UR6][R6.64+0x1bc00] ;  /* 0x01bc0006060e7981 */ /* 0x000ee4000c1e1900 */
[----:B------:R-:W-:-:S02]  /*0dc0*/  FADD R23, R24, R15 ;  /* 0x0000000f18177221 */ /* 0x000fc40000000000 */
[----:B------:R-:W3:Y:S02]  /*0dd0*/  LDG.E R15, desc[UR6][R6.64+0x1c000] ;  /* 0x01c00006060f7981 */ /* 0x000ee4000c1e1900 */
[----:B------:R-:W-:Y:S02]  /*0de0*/  FADD R24, R23, R16 ;  /* 0x0000001017187221 */ /* 0x000fe40000000000 */
[----:B------:R-:W3:Y:S02]  /*0df0*/  LDG.E R16, desc[UR6][R6.64+0x1c400] ;  /* 0x01c4000606107981 */ /* 0x000ee4000c1e1900 */
        /* <DEDUP_REMOVED lines=16> */
[----:B------:R-:W-:-:S04]  /*0f00*/  FADD R9, R9, R4 ;  /* 0x0000000409097221 */ /* 0x000fc80000000000 */
[----:B------:R-:W-:Y:S01]  /*0f10*/  FADD R26, R9, R26 ;  /* 0x0000001a091a7221 */ /* 0x000fe20000000000 */
[----:B------:R-:W-:Y:S01]  /*0f20*/  IMAD.WIDE.U32 R8, R29, 0x4, R2 ;  /* 0x000000041d087825 */ /* 0x000fe200078e0002 */
[----:B------:R-:W-:-:S05]  /*0f30*/  IADD3 R29, PT, PT, R5, 0x7e00, RZ ;  /* 0x00007e00051d7810 */ /* 0x000fca0007ffe0ff */
[----:B------:R0:W3:Y:S02]  /*0f40*/  LDG.E R8, desc[UR6][R8.64] ;  /* 0x0000000608087981 */ /* 0x0000e4000c1e1900 */
[----:B0-----:R-:W-:Y:S01]  /*0f50*/  IADD3 R9, PT, PT, R5, 0x7f00, RZ ;  /* 0x00007f0005097810 */ /* 0x001fe20007ffe0ff */
[----:B------:R-:W-:-:S04]  /*0f60*/  IMAD.WIDE.U32 R4, R29, 0x4, R2 ;  /* 0x000000041d047825 */ /* 0x000fc800078e0002 */
[----:B------:R-:W-:Y:S02]  /*0f70*/  IMAD.WIDE.U32 R2, R9, 0x4, R2 ;  /* 0x0000000409027825 */ /* 0x000fe400078e0002 */
[----:B------:R-:W3:Y:S04]  /*0f80*/  LDG.E R4, desc[UR6][R4.64] ;  /* 0x0000000604047981 */ /* 0x000ee8000c1e1900 */
[----:B------:R0:W3:Y:S01]  /*0f90*/  LDG.E R2, desc[UR6][R2.64] ;  /* 0x0000000602027981 */ /* 0x0000e2000c1e1900 */
[----:B------:R-:W1:Y:S01]  /*0fa0*/  S2UR UR5, SR_CgaCtaId ;  /* 0x00000000000579c3 */ /* 0x000e620000008800 */
[----:B------:R-:W-:Y:S02]  /*0fb0*/  UMOV UR4, 0x400 ;  /* 0x0000040000047882 */ /* 0x000fe40000000000 */
[----:B-1----:R-:W-:-:S06]  /*0fc0*/  ULEA UR4, UR5, UR4, 0x18 ;  /* 0x0000000405047291 */ /* 0x002fcc000f8ec0ff */
[C---:B0-----:R-:W-:Y:S02]  /*0fd0*/  LEA R3, R10.reuse, UR4, 0x2 ;  /* 0x000000040a037c11 */ /* 0x041fe4000f8e10ff */
[C---:B------:R-:W-:Y:S02]  /*0fe0*/  ISETP.GT.U32.AND P1, PT, R10.reuse, 0x7f, PT ;  /* 0x0000007f0a00780c */ /* 0x040fe40003f24070 */
[----:B------:R-:W-:Y:S01]  /*0ff0*/  ISETP.GT.U32.AND P0, PT, R10, 0x3f, PT ;  /* 0x0000003f0a00780c */ /* 0x000fe20003f04070 */
[----:B--2---:R-:W-:-:S04]  /*1000*/  FADD R11, R26, R11 ;  /* 0x0000000b1a0b7221 */ /* 0x004fc80000000000 */
[----:B----4-:R-:W-:-:S04]  /*1010*/  FADD R12, R11, R12 ;  /* 0x0000000c0b0c7221 */ /* 0x010fc80000000000 */
[----:B-----5:R-:W-:-:S04]  /*1020*/  FADD R13, R12, R13 ;  /* 0x0000000d0c0d7221 */ /* 0x020fc80000000000 */
[----:B---3--:R-:W-:-:S04]  /*1030*/  FADD R14, R13, R14 ;  /* 0x0000000e0d0e7221 */ /* 0x008fc80000000000 */
[----:B------:R-:W-:-:S04]  /*1040*/  FADD R15, R14, R15 ;  /* 0x0000000f0e0f7221 */ /* 0x000fc80000000000 */
        /* <DEDUP_REMOVED lines=14> */
[----:B------:R-:W-:-:S05]  /*1130*/  FADD R2, R27, R2 ;  /* 0x000000021b027221 */ /* 0x000fca0000000000 */
[----:B------:R-:W-:Y:S01]  /*1140*/  STS [R3], R2 ;  /* 0x0000000203007388 */ /* 0x000fe20000000800 */
[----:B------:R-:W-:Y:S06]  /*1150*/  BAR.SYNC.DEFER_BLOCKING 0x0 ;  /* 0x0000000000007b1d */ /* 0x000fec0000010000 */
[----:B------:R-:W-:Y:S04]  /*1160*/  @!P1 LDS R4, [R3+0x200] ;  /* 0x0002000003049984 */ /* 0x000fe80000000800 */
[----:B------:R-:W0:Y:S02]  /*1170*/  @!P1 LDS R5, [R3] ;  /* 0x0000000003059984 */ /* 0x000e240000000800 */
[----:B0-----:R-:W-:-:S05]  /*1180*/  @!P1 FADD R4, R4, R5 ;  /* 0x0000000504049221 */ /* 0x001fca0000000000 */
[----:B------:R-:W-:Y:S01]  /*1190*/  @!P1 STS [R3], R4 ;  /* 0x0000000403009388 */ /* 0x000fe20000000800 */
[----:B------:R-:W-:Y:S06]  /*11a0*/  BAR.SYNC.DEFER_BLOCKING 0x0 ;  /* 0x0000000000007b1d */ /* 0x000fec0000010000 */
[----:B------:R-:W-:Y:S04]  /*11b0*/  @!P0 LDS R5, [R3+0x100] ;  /* 0x0001000003058984 */ /* 0x000fe80000000800 */
[----:B------:R-:W0:Y:S01]  /*11c0*/  @!P0 LDS R6, [R3] ;  /* 0x0000000003068984 */ /* 0x000e220000000800 */
[----:B------:R-:W-:Y:S01]  /*11d0*/  ISETP.GT.U32.AND P1, PT, R10, 0x1f, PT ;  /* 0x0000001f0a00780c */ /* 0x000fe20003f24070 */
[----:B0-----:R-:W-:-:S05]  /*11e0*/  @!P0 FADD R6, R5, R6 ;  /* 0x0000000605068221 */ /* 0x001fca0000000000 */
[----:B------:R0:W-:Y:S01]  /*11f0*/  @!P0 STS [R3], R6 ;  /* 0x0000000603008388 */ /* 0x0001e20000000800 */
[----:B------:R-:W-:Y:S06]  /*1200*/  BAR.SYNC.DEFER_BLOCKING 0x0 ;  /* 0x0000000000007b1d */ /* 0x000fec0000010000 */
[----:B------:R-:W-:Y:S05]  /*1210*/  @P1 EXIT ;  /* 0x000000000000194d */ /* 0x000fea0003800000 */
[----:B------:R-:W-:Y:S01]  /*1220*/  LDS R2, [R3+0x80] ;  /* 0x0000800003027984 */ /* 0x000fe20000000800 */
[----:B------:R-:W-:-:S03]  /*1230*/  ISETP.NE.AND P0, PT, R10, RZ, PT ;  /* 0x000000ff0a00720c */ /* 0x000fc60003f05270 */
[----:B------:R-:W1:Y:S02]  /*1240*/  LDS R5, [R3] ;  /* 0x0000000003057984 */ /* 0x000e640000000800 */
[----:B-1----:R-:W-:-:S05]  /*1250*/  FADD R2, R2, R5 ;  /* 0x0000000502027221 */ /* 0x002fca0000000000 */
[----:B------:R-:W-:Y:S04]  /*1260*/  STS [R3], R2 ;  /* 0x0000000203007388 */ /* 0x000fe80000000800 */
[----:B------:R-:W-:Y:S04]  /*1270*/  LDS R4, [R3+0x40] ;  /* 0x0000400003047984 */ /* 0x000fe80000000800 */
[----:B------:R-:W1:Y:S02]  /*1280*/  LDS R5, [R3] ;  /* 0x0000000003057984 */ /* 0x000e640000000800 */
[----:B-1----:R-:W-:-:S05]  /*1290*/  FADD R4, R4, R5 ;  /* 0x0000000504047221 */ /* 0x002fca0000000000 */
[----:B------:R-:W-:Y:S04]  /*12a0*/  STS [R3], R4 ;  /* 0x0000000403007388 */ /* 0x000fe80000000800 */
[----:B------:R-:W-:Y:S04]  /*12b0*/  LDS R5, [R3+0x20] ;  /* 0x0000200003057984 */ /* 0x000fe80000000800 */
[----:B0-----:R-:W0:Y:S02]  /*12c0*/  LDS R6, [R3] ;  /* 0x0000000003067984 */ /* 0x001e240000000800 */
[----:B0-----:R-:W-:-:S05]  /*12d0*/  FADD R6, R5, R6 ;  /* 0x0000000605067221 */ /* 0x001fca0000000000 */
[----:B------:R-:W-:Y:S04]  /*12e0*/  STS [R3], R6 ;  /* 0x0000000603007388 */ /* 0x000fe80000000800 */
[----:B------:R-:W-:Y:S04]  /*12f0*/  LDS R5, [R3+0x10] ;  /* 0x0000100003057984 */ /* 0x000fe80000000800 */
[----:B------:R-:W0:Y:S02]  /*1300*/  LDS R8, [R3] ;  /* 0x0000000003087984 */ /* 0x000e240000000800 */
        /* <DEDUP_REMOVED lines=9> */
[----:B------:R0:W-:Y:S01]  /*13a0*/  STS [R3], R4 ;  /* 0x0000000403007388 */ /* 0x0001e20000000800 */
[----:B------:R-:W-:Y:S05]  /*13b0*/  @P0 EXIT ;  /* 0x000000000000094d */ /* 0x000fea0003800000 */
[----:B------:R-:W1:Y:S01]  /*13c0*/  LDS R5, [UR4] ;  /* 0x00000004ff057984 */ /* 0x000e620008000800 */
[----:B0-----:R-:W0:Y:S02]  /*13d0*/  LDC.64 R2, c[0x0][0x388] ;  /* 0x0000e200ff027b82 */ /* 0x001e240000000a00 */
[----:B0-----:R-:W-:-:S05]  /*13e0*/  IMAD.WIDE.U32 R2, R0, 0x4, R2 ;  /* 0x0000000400027825 */ /* 0x001fca00078e0002 */
[----:B-1----:R-:W-:Y:S01]  /*13f0*/  STG.E desc[UR6][R2.64], R5 ;  /* 0x0000000502007986 */ /* 0x002fe2000c101906 */
[----:B------:R-:W-:Y:S05]  /*1400*/  EXIT ;  /* 0x000000000000794d */ /* 0x000fea0003800000 */
.L_x_0:
[----:B------:R-:W-:-:S00]  /*1410*/  BRA `(.L_x_0) ;  /* 0xfffffffc00fc7947 */ /* 0x000fc0000383ffff */
[----:B------:R-:W-:-:S00]  /*1420*/  NOP ;  /* 0x0000000000007918 */ /* 0x000fc00000000000 */
        /* <DEDUP_REMOVED lines=13> */
.L_x_1:


//--------------------- .nv.shared._Z7reduce6ILj256ELi128EEvPfS0_ --------------------------
	.section	.nv.shared._Z7reduce6ILj256ELi128EEvPfS0_,"aw",@nobits
	.sectionflags	@""
	.align	4
.nv.shared._Z7reduce6ILj256ELi128EEvPfS0_:
	.zero		2048


//--------------------- .nv.shared.reserved.0     --------------------------
	.section	.nv.shared.reserved.0,"aw",@nobits
	.weak		__nv_reservedSMEM_offset_0_alias
	.size		__nv_reservedSMEM_offset_0_alias, 0, 64
	.other		__nv_reservedSMEM_offset_0_alias,@"STO_CUDA_RESERVED_SHARED STV_DEFAULT"
__nv_reservedSMEM_offset_0_alias:
	.zero		0
	.zero		64


//--------------------- .nv.constant0._Z7reduce6ILj256ELi128EEvPfS0_ --------------------------
	.section	.nv.constant0._Z7reduce6ILj256ELi128EEvPfS0_,"a",@progbits
	.sectionflags	@""
	.align	4
.nv.constant0._Z7reduce6ILj256ELi128EEvPfS0_:
	.zero		912


//--------------------- SYMBOLS --------------------------

	.type		.nv.reservedSmem.offset0,@object
	.size		.nv.reservedSmem.offset0,0x4
	.type		.nv.reservedSmem.cap,@object
	.size		.nv.reservedSmem.cap,0x4
